//
// Generated by NVIDIA NVVM Compiler
//
// Compiler Build ID: CL-36424714
// Cuda compilation tools, release 13.0, V13.0.88
// Based on NVVM 20.0.0
//

.version 9.0
.target sm_100
.address_size 64

	// .globl	sinGovaluate
.global .align 4 .b8 __cudart_i2opi_f[24] = {65, 144, 67, 60, 153, 149, 98, 219, 192, 221, 52, 245, 209, 87, 39, 252, 41, 21, 68, 78, 110, 131, 249, 162};

.visible .entry sinGovaluate(
	.param .u64 .ptr .align 1 sinGovaluate_param_0,
	.param .u32 sinGovaluate_param_1
)
{
	.local .align 4 .b8 	__local_depot0[28];
	.reg .b64 	%SP;
	.reg .b64 	%SPL;
	.reg .pred 	%p<10>;
	.reg .b32 	%r<48>;
	.reg .b32 	%f<28>;
	.reg .b64 	%rd<25>;
	.reg .b64 	%fd<3>;

	mov.u64 	%SPL, __local_depot0;
	ld.param.u64 	%rd10, [sinGovaluate_param_0];
	ld.param.u32 	%r16, [sinGovaluate_param_1];
	add.u64 	%rd1, %SPL, 0;
	mov.u32 	%r17, %ctaid.y;
	mov.u32 	%r18, %nctaid.x;
	mov.u32 	%r19, %ctaid.x;
	mad.lo.s32 	%r20, %r17, %r18, %r19;
	mov.u32 	%r21, %ntid.x;
	mov.u32 	%r22, %tid.x;
	mad.lo.s32 	%r1, %r20, %r21, %r22;
	setp.ge.s32 	%p1, %r1, %r16;
	@%p1 bra 	$L__BB0_10;
	cvta.to.global.u64 	%rd12, %rd10;
	mul.wide.s32 	%rd13, %r1, 4;
	add.s64 	%rd2, %rd12, %rd13;
	ld.global.f32 	%f1, [%rd2];
	mul.f32 	%f7, %f1, 0f3F22F983;
	cvt.rni.s32.f32 	%r47, %f7;
	cvt.rn.f32.s32 	%f8, %r47;
	fma.rn.f32 	%f9, %f8, 0fBFC90FDA, %f1;
	fma.rn.f32 	%f10, %f8, 0fB3A22168, %f9;
	fma.rn.f32 	%f27, %f8, 0fA7C234C5, %f10;
	abs.f32 	%f3, %f1;
	setp.ltu.f32 	%p2, %f3, 0f47CE4780;
	@%p2 bra 	$L__BB0_9;
	setp.neu.f32 	%p3, %f3, 0f7F800000;
	@%p3 bra 	$L__BB0_4;
	mov.f32 	%f13, 0f00000000;
	mul.rn.f32 	%f27, %f1, %f13;
	mov.b32 	%r47, 0;
	bra.uni 	$L__BB0_9;
$L__BB0_4:
	mov.b32 	%r3, %f1;
	shl.b32 	%r24, %r3, 8;
	or.b32  	%r4, %r24, -2147483648;
	mov.b64 	%rd24, 0;
	mov.b32 	%r44, 0;
	mov.u64 	%rd22, __cudart_i2opi_f;
	mov.u64 	%rd23, %rd1;
$L__BB0_5:
	.pragma "nounroll";
	ld.global.nc.u32 	%r25, [%rd22];
	mad.wide.u32 	%rd16, %r25, %r4, %rd24;
	shr.u64 	%rd24, %rd16, 32;
	st.local.u32 	[%rd23], %rd16;
	add.s32 	%r44, %r44, 1;
	add.s64 	%rd23, %rd23, 4;
	add.s64 	%rd22, %rd22, 4;
	setp.ne.s32 	%p4, %r44, 6;
	@%p4 bra 	$L__BB0_5;
	shr.u32 	%r26, %r3, 23;
	st.local.u32 	[%rd1+24], %rd24;
	and.b32  	%r7, %r26, 31;
	and.b32  	%r27, %r26, 224;
	add.s32 	%r28, %r27, -128;
	shr.u32 	%r29, %r28, 5;
	mul.wide.u32 	%rd17, %r29, 4;
	sub.s64 	%rd9, %rd1, %rd17;
	ld.local.u32 	%r45, [%rd9+24];
	ld.local.u32 	%r46, [%rd9+20];
	setp.eq.s32 	%p5, %r7, 0;
	@%p5 bra 	$L__BB0_8;
	shf.l.wrap.b32 	%r45, %r46, %r45, %r7;
	ld.local.u32 	%r30, [%rd9+16];
	shf.l.wrap.b32 	%r46, %r30, %r46, %r7;
$L__BB0_8:
	shr.u32 	%r31, %r45, 30;
	shf.l.wrap.b32 	%r32, %r46, %r45, 2;
	shl.b32 	%r33, %r46, 2;
	shr.u32 	%r34, %r32, 31;
	add.s32 	%r35, %r34, %r31;
	neg.s32 	%r36, %r35;
	setp.lt.s32 	%p6, %r3, 0;
	selp.b32 	%r47, %r36, %r35, %p6;
	xor.b32  	%r37, %r32, %r3;
	shr.s32 	%r38, %r32, 31;
	xor.b32  	%r39, %r38, %r32;
	xor.b32  	%r40, %r38, %r33;
	cvt.u64.u32 	%rd18, %r39;
	shl.b64 	%rd19, %rd18, 32;
	cvt.u64.u32 	%rd20, %r40;
	or.b64  	%rd21, %rd19, %rd20;
	cvt.rn.f64.s64 	%fd1, %rd21;
	mul.f64 	%fd2, %fd1, 0d3BF921FB54442D19;
	cvt.rn.f32.f64 	%f11, %fd2;
	neg.f32 	%f12, %f11;
	setp.lt.s32 	%p7, %r37, 0;
	selp.f32 	%f27, %f12, %f11, %p7;
$L__BB0_9:
	mul.rn.f32 	%f14, %f27, %f27;
	and.b32  	%r42, %r47, 1;
	setp.eq.b32 	%p8, %r42, 1;
	selp.f32 	%f15, 0f3F800000, %f27, %p8;
	fma.rn.f32 	%f16, %f14, %f15, 0f00000000;
	fma.rn.f32 	%f17, %f14, 0f37CBAC00, 0fBAB607ED;
	selp.f32 	%f18, %f17, 0fB94D4153, %p8;
	selp.f32 	%f19, 0f3D2AAABB, 0f3C0885E4, %p8;
	fma.rn.f32 	%f20, %f18, %f14, %f19;
	selp.f32 	%f21, 0fBEFFFFFF, 0fBE2AAAA8, %p8;
	fma.rn.f32 	%f22, %f20, %f14, %f21;
	fma.rn.f32 	%f23, %f22, %f16, %f15;
	and.b32  	%r43, %r47, 2;
	setp.eq.s32 	%p9, %r43, 0;
	mov.f32 	%f24, 0f00000000;
	sub.f32 	%f25, %f24, %f23;
	selp.f32 	%f26, %f23, %f25, %p9;
	st.global.f32 	[%rd2], %f26;
$L__BB0_10:
	ret;

}


// ===== COMPILED SASS (sm_100) =====

	.target	sm_100

	.elftype	@"ET_EXEC"


//--------------------- .note.nv.tkinfo           --------------------------
	.section	.note.nv.tkinfo,"",@"SHT_NOTE"
	.sectionflags	@"SHF_NOTE_NV_TKINFO"
	.tkinfo
        /*0018*/ 	.word	0x00000002
        /*0030*/ 	.string	""
        /*0030*/ 	.string	"ptxas"
        /*0030*/ 	.string	"Cuda compilation tools, release 13.0, V13.0.88"
        /*0030*/ 	.string	"Build cuda_13.0.r13.0/compiler.36424714_0"
        /*0030*/ 	.string	"-arch sm_100 -m 64 "



//--------------------- .note.nv.cuinfo           --------------------------
	.section	.note.nv.cuinfo,"",@"SHT_NOTE"
	.sectionflags	@"SHF_NOTE_NV_CUINFO"
        /*0018*/ 	.short	0x0002
        /*001a*/ 	.short	0x0064
        /*001c*/ 	.short	0x0082
	.zero		2


//--------------------- .nv.info                  --------------------------
	.section	.nv.info,"",@"SHT_CUDA_INFO"
	.align	4


	//----- nvinfo : EIATTR_REGCOUNT
	.align		4
        /*0000*/ 	.byte	0x04, 0x2f
        /*0002*/ 	.short	(.L_2 - .L_1)
	.align		4
.L_1:
        /*0004*/ 	.word	index@(sinGovaluate)
        /*0008*/ 	.word	0x00000013


	//----- nvinfo : EIATTR_FRAME_SIZE
	.align		4
.L_2:
        /*000c*/ 	.byte	0x04, 0x11
        /*000e*/ 	.short	(.L_4 - .L_3)
	.align		4
.L_3:
        /*0010*/ 	.word	index@(sinGovaluate)
        /*0014*/ 	.word	0x00000000


	//----- nvinfo : EIATTR_MIN_STACK_SIZE
	.align		4
.L_4:
        /*0018*/ 	.byte	0x04, 0x12
        /*001a*/ 	.short	(.L_6 - .L_5)
	.align		4
.L_5:
        /*001c*/ 	.word	index@(sinGovaluate)
        /*0020*/ 	.word	0x00000000
.L_6:


//--------------------- .nv.compat                --------------------------
	.section	.nv.compat,"",@"SHT_CUDA_COMPAT_INFO"
	.align	4
        /*0000*/ 	.byte	0x02, 0x09, 0x00, 0x00, 0x02, 0x02, 0x01, 0x00, 0x02, 0x05, 0x05, 0x00, 0x03, 0x07, 0x01, 0x01
        /*0010*/ 	.byte	0x02, 0x03, 0x00, 0x00, 0x02, 0x06, 0x01, 0x00, 0x04, 0x0b, 0x08, 0x00, 0x01, 0x00, 0x00, 0x00
        /*0020*/ 	.byte	0x00, 0x00, 0x00, 0x00


//--------------------- .nv.info.sinGovaluate     --------------------------
	.section	.nv.info.sinGovaluate,"",@"SHT_CUDA_INFO"
	.sectionflags	@""
	.align	4


	//----- nvinfo : EIATTR_CUDA_API_VERSION
	.align		4
        /*0000*/ 	.byte	0x04, 0x37
        /*0002*/ 	.short	(.L_8 - .L_7)
.L_7:
        /*0004*/ 	.word	0x00000082


	//----- nvinfo : EIATTR_KPARAM_INFO
	.align		4
.L_8:
        /*0008*/ 	.byte	0x04, 0x17
        /*000a*/ 	.short	(.L_10 - .L_9)
.L_9:
        /*000c*/ 	.word	0x00000000
        /*0010*/ 	.short	0x0001
        /*0012*/ 	.short	0x0008
        /*0014*/ 	.byte	0x00, 0xf0, 0x11, 0x00


	//----- nvinfo : EIATTR_KPARAM_INFO
	.align		4
.L_10:
        /*0018*/ 	.byte	0x04, 0x17
        /*001a*/ 	.short	(.L_12 - .L_11)
.L_11:
        /*001c*/ 	.word	0x00000000
        /*0020*/ 	.short	0x0000
        /*0022*/ 	.short	0x0000
        /*0024*/ 	.byte	0x00, 0xf5, 0x21, 0x00


	//----- nvinfo : EIATTR_SPARSE_MMA_MASK
	.align		4
.L_12:
        /*0028*/ 	.byte	0x03, 0x50
        /*002a*/ 	.short	0x0000


	//----- nvinfo : EIATTR_MAXREG_COUNT
	.align		4
        /*002c*/ 	.byte	0x03, 0x1b
        /*002e*/ 	.short	0x00ff


	//----- nvinfo : EIATTR_MERCURY_ISA_VERSION
	.align		4
        /*0030*/ 	.byte	0x03, 0x5f
        /*0032*/ 	.short	0x0101


	//----- nvinfo : EIATTR_VRC_CTA_INIT_COUNT
	.align		4
        /*0034*/ 	.byte	0x02, 0x4a
	.zero		1
	.zero		1


	//----- nvinfo : EIATTR_EXIT_INSTR_OFFSETS
	.align		4
        /*0038*/ 	.byte	0x04, 0x1c
        /*003a*/ 	.short	(.L_14 - .L_13)


	//   ....[0]....
.L_13:
        /*003c*/ 	.word	0x000000a0


	//   ....[1]....
        /*0040*/ 	.word	0x000008b0


	//----- nvinfo : EIATTR_CRS_STACK_SIZE
	.align		4
.L_14:
        /*0044*/ 	.byte	0x04, 0x1e
        /*0046*/ 	.short	(.L_16 - .L_15)
.L_15:
        /*0048*/ 	.word	0x00000000


	//----- nvinfo : EIATTR_CBANK_PARAM_SIZE
	.align		4
.L_16:
        /*004c*/ 	.byte	0x03, 0x19
        /*004e*/ 	.short	0x000c


	//----- nvinfo : EIATTR_PARAM_CBANK
	.align		4
        /*0050*/ 	.byte	0x04, 0x0a
        /*0052*/ 	.short	(.L_18 - .L_17)
	.align		4
.L_17:
        /*0054*/ 	.word	index@(.nv.constant0.sinGovaluate)
        /*0058*/ 	.short	0x0380
        /*005a*/ 	.short	0x000c


	//----- nvinfo : EIATTR_SW_WAR
	.align		4
.L_18:
        /*005c*/ 	.byte	0x04, 0x36
        /*005e*/ 	.short	(.L_20 - .L_19)
.L_19:
        /*0060*/ 	.word	0x00000008
.L_20:


//--------------------- .nv.callgraph             --------------------------
	.section	.nv.callgraph,"",@"SHT_CUDA_CALLGRAPH"
	.align	4
	.sectionentsize	8
	.align		4
        /*0000*/ 	.word	0x00000000
	.align		4
        /*0004*/ 	.word	0xffffffff
	.align		4
        /*0008*/ 	.word	0x00000000
	.align		4
        /*000c*/ 	.word	0xfffffffe
	.align		4
        /*0010*/ 	.word	0x00000000
	.align		4
        /*0014*/ 	.word	0xfffffffd
	.align		4
        /*0018*/ 	.word	0x00000000
	.align		4
        /*001c*/ 	.word	0xfffffffc


//--------------------- .nv.constant4             --------------------------
	.section	.nv.constant4,"a",@progbits
	.align	8
	.align		8
.nv.constant4:
        /*0000*/ 	.dword	__cudart_i2opi_f


//--------------------- .text.sinGovaluate        --------------------------
	.section	.text.sinGovaluate,"ax",@progbits
	.align	128
        .global         sinGovaluate
        .type           sinGovaluate,@function
        .size           sinGovaluate,(.L_x_6 - sinGovaluate)
        .other          sinGovaluate,@"STO_CUDA_ENTRY STV_DEFAULT"
sinGovaluate:
.text.sinGovaluate:
[----:B------:R-:W-:Y:S01]  /*0000*/  LDC R1, c[0x0][0x37c] ;  /* 0x0000df00ff017b82 */ /* 0x000fe20000000800 */
[----:B------:R-:W0:Y:S07]  /*0010*/  S2R R0, SR_TID.X ;  /* 0x0000000000007919 */ /* 0x000e2e0000002100 */
[----:B------:R-:W-:Y:S01]  /*0020*/  S2UR UR4, SR_CTAID.Y ;  /* 0x00000000000479c3 */ /* 0x000fe20000002600 */
[----:B------:R-:W1:Y:S01]  /*0030*/  LDCU UR5, c[0x0][0x370] ;  /* 0x00006e00ff0577ac */ /* 0x000e620008000800 */
[----:B------:R-:W2:Y:S06]  /*0040*/  LDCU UR7, c[0x0][0x388] ;  /* 0x00007100ff0777ac */ /* 0x000eac0008000800 */
[----:B------:R-:W1:Y:S08]  /*0050*/  S2UR UR6, SR_CTAID.X ;  /* 0x00000000000679c3 */ /* 0x000e700000002500 */
[----:B------:R-:W0:Y:S01]  /*0060*/  LDC R5, c[0x0][0x360] ;  /* 0x0000d800ff057b82 */ /* 0x000e220000000800 */
[----:B-1----:R-:W-:-:S06]  /*0070*/  UIMAD UR4, UR4, UR5, UR6 ;  /* 0x00000005040472a4 */ /* 0x002fcc000f8e0206 */
[----:B0-----:R-:W-:-:S05]  /*0080*/  IMAD R5, R5, UR4, R0 ;  /* 0x0000000405057c24 */ /* 0x001fca000f8e0200 */
[----:B--2---:R-:W-:-:S13]  /*0090*/  ISETP.GE.AND P0, PT, R5, UR7, PT ;  /* 0x0000000705007c0c */ /* 0x004fda000bf06270 */
[----:B------:R-:W-:Y:S05]  /*00a0*/  @P0 EXIT ;  /* 0x000000000000094d */ /* 0x000fea0003800000 */
[----:B------:R-:W0:Y:S01]  /*00b0*/  LDC.64 R2, c[0x0][0x380] ;  /* 0x0000e000ff027b82 */ /* 0x000e220000000a00 */
[----:B------:R-:W1:Y:S01]  /*00c0*/  LDCU.64 UR6, c[0x0][0x358] ;  /* 0x00006b00ff0677ac */ /* 0x000e620008000a00 */
[----:B0-----:R-:W-:-:S05]  /*00d0*/  IMAD.WIDE R2, R5, 0x4, R2 ;  /* 0x0000000405027825 */ /* 0x001fca00078e0202 */
[----:B-1----:R-:W2:Y:S01]  /*00e0*/  LDG.E R0, desc[UR6][R2.64] ;  /* 0x0000000602007981 */ /* 0x002ea2000c1e1900 */
[----:B------:R-:W-:Y:S01]  /*00f0*/  BSSY.RECONVERGENT B0, `(.L_x_0) ;  /* 0x0000069000007945 */ /* 0x000fe20003800200 */
[C---:B--2---:R-:W-:Y:S01]  /*0100*/  FMUL R4, R0.reuse, 0.63661974668502807617 ;  /* 0x3f22f98300047820 */ /* 0x044fe20000400000 */
[----:B------:R-:W-:-:S03]  /*0110*/  FSETP.GE.AND P0, PT, |R0|, 105615, PT ;  /* 0x47ce47800000780b */ /* 0x000fc60003f06200 */
[----:B------:R-:W0:Y:S02]  /*0120*/  F2I.NTZ R8, R4 ;  /* 0x0000000400087305 */ /* 0x000e240000203100 */
[----:B0-----:R-:W-:-:S05]  /*0130*/  I2FP.F32.S32 R5, R8 ;  /* 0x0000000800057245 */ /* 0x001fca0000201400 */
[----:B------:R-:W-:-:S04]  /*0140*/  FFMA R6, R5, -1.5707962512969970703, R0 ;  /* 0xbfc90fda05067823 */ /* 0x000fc80000000000 */
[----:B------:R-:W-:-:S04]  /*0150*/  FFMA R6, R5, -7.5497894158615963534e-08, R6 ;  /* 0xb3a2216805067823 */ /* 0x000fc80000000006 */
[----:B------:R-:W-:Y:S01]  /*0160*/  FFMA R6, R5, -5.3903029534742383927e-15, R6 ;  /* 0xa7c234c505067823 */ /* 0x000fe20000000006 */
[----:B------:R-:W-:Y:S06]  /*0170*/  @!P0 BRA `(.L_x_1) ;  /* 0x0000000400808947 */ /* 0x000fec0003800000 */
[----:B------:R-:W-:-:S13]  /*0180*/  FSETP.NEU.AND P0, PT, |R0|, +INF , PT ;  /* 0x7f8000000000780b */ /* 0x000fda0003f0d200 */
[----:B------:R-:W-:Y:S01]  /*0190*/  @!P0 FMUL R6, RZ, R0 ;  /* 0x00000000ff068220 */ /* 0x000fe20000400000 */
[----:B------:R-:W-:Y:S01]  /*01a0*/  @!P0 IMAD.MOV.U32 R8, RZ, RZ, RZ ;  /* 0x000000ffff088224 */ /* 0x000fe200078e00ff */
[----:B------:R-:W-:Y:S06]  /*01b0*/  @!P0 BRA `(.L_x_1) ;  /* 0x0000000400708947 */ /* 0x000fec0003800000 */
[----:B------:R-:W-:Y:S01]  /*01c0*/  IMAD.SHL.U32 R5, R0, 0x100, RZ ;  /* 0x0000010000057824 */ /* 0x000fe200078e00ff */
[----:B------:R-:W0:Y:S01]  /*01d0*/  LDCU.64 UR8, c[0x4][URZ] ;  /* 0x01000000ff0877ac */ /* 0x000e220008000a00 */
[----:B------:R-:W-:Y:S02]  /*01e0*/  IMAD.MOV.U32 R4, RZ, RZ, RZ ;  /* 0x000000ffff047224 */ /* 0x000fe400078e00ff */
[----:B------:R-:W-:Y:S01]  /*01f0*/  IMAD.MOV.U32 R16, RZ, RZ, RZ ;  /* 0x000000ffff107224 */ /* 0x000fe200078e00ff */
[----:B------:R-:W-:Y:S01]  /*0200*/  LOP3.LUT R5, R5, 0x80000000, RZ, 0xfc, !PT ;  /* 0x8000000005057812 */ /* 0x000fe200078efcff */
[----:B------:R-:W-:Y:S01]  /*0210*/  UMOV UR5, URZ ;  /* 0x000000ff00057c82 */ /* 0x000fe20008000000 */
[----:B------:R-:W-:-:S05]  /*0220*/  UMOV UR4, URZ ;  /* 0x000000ff00047c82 */ /* 0x000fca0008000000 */
.L_x_2:
[----:B0-----:R-:W-:Y:S02]  /*0230*/  IMAD.U32 R8, RZ, RZ, UR8 ;  /* 0x00000008ff087e24 */ /* 0x001fe4000f8e00ff */
[----:B------:R-:W-:-:S05]  /*0240*/  IMAD.U32 R9, RZ, RZ, UR9 ;  /* 0x00000009ff097e24 */ /* 0x000fca000f8e00ff */
[----:B------:R-:W2:Y:S01]  /*0250*/  LDG.E.CONSTANT R6, desc[UR6][R8.64] ;  /* 0x0000000608067981 */ /* 0x000ea2000c1e9900 */
[----:B------:R-:W-:Y:S01]  /*0260*/  UIADD3 UR4, UPT, UPT, UR4, 0x1, URZ ;  /* 0x0000000104047890 */ /* 0x000fe2000fffe0ff */
[C---:B------:R-:W-:Y:S01]  /*0270*/  ISETP.EQ.AND P0, PT, R16.reuse, RZ, PT ;  /* 0x000000ff1000720c */ /* 0x040fe20003f02270 */
[----:B------:R-:W-:Y:S01]  /*0280*/  UIADD3 UR8, UP1, UPT, UR8, 0x4, URZ ;  /* 0x0000000408087890 */ /* 0x000fe2000ff3e0ff */
[C---:B------:R-:W-:Y:S01]  /*0290*/  ISETP.EQ.AND P1, PT, R16.reuse, 0x4, PT ;  /* 0x000000041000780c */ /* 0x040fe20003f22270 */
[----:B------:R-:W-:Y:S01]  /*02a0*/  UISETP.NE.AND UP0, UPT, UR4, 0x6, UPT ;  /* 0x000000060400788c */ /* 0x000fe2000bf05270 */
[C---:B------:R-:W-:Y:S01]  /*02b0*/  ISETP.EQ.AND P2, PT, R16.reuse, 0x8, PT ;  /* 0x000000081000780c */ /* 0x040fe20003f42270 */
[----:B------:R-:W-:Y:S01]  /*02c0*/  UIADD3.X UR9, UPT, UPT, URZ, UR9, URZ, UP1, !UPT ;  /* 0x00000009ff097290 */ /* 0x000fe20008ffe4ff */
[C---:B------:R-:W-:Y:S02]  /*02d0*/  ISETP.EQ.AND P3, PT, R16.reuse, 0xc, PT ;  /* 0x0000000c1000780c */ /* 0x040fe40003f62270 */
[----:B------:R-:W-:-:S02]  /*02e0*/  ISETP.EQ.AND P4, PT, R16, 0x10, PT ;  /* 0x000000101000780c */ /* 0x000fc40003f82270 */
[C---:B------:R-:W-:Y:S02]  /*02f0*/  ISETP.EQ.AND P5, PT, R16.reuse, 0x14, PT ;  /* 0x000000141000780c */ /* 0x040fe40003fa2270 */
[----:B------:R-:W-:Y:S01]  /*0300*/  IADD3 R16, PT, PT, R16, 0x4, RZ ;  /* 0x0000000410107810 */ /* 0x000fe20007ffe0ff */
[----:B--2---:R-:W-:-:S03]  /*0310*/  IMAD.WIDE.U32 R6, R6, R5, RZ ;  /* 0x0000000506067225 */ /* 0x004fc600078e00ff */
[----:B------:R-:W-:-:S04]  /*0320*/  IADD3 R6, P6, PT, R6, R4, RZ ;  /* 0x0000000406067210 */ /* 0x000fc80007fde0ff */
[----:B------:R-:W-:Y:S01]  /*0330*/  IADD3.X R4, PT, PT, R7, UR5, RZ, P6, !PT ;  /* 0x0000000507047c10 */ /* 0x000fe2000b7fe4ff */
[--C-:B------:R-:W-:Y:S01]  /*0340*/  @P1 IMAD.MOV.U32 R11, RZ, RZ, R6.reuse ;  /* 0x000000ffff0b1224 */ /* 0x100fe200078e0006 */
[----:B------:R-:W-:Y:S01]  /*0350*/  @P0 MOV R10, R6 ;  /* 0x00000006000a0202 */ /* 0x000fe20000000f00 */
[--C-:B------:R-:W-:Y:S02]  /*0360*/  @P2 IMAD.MOV.U32 R12, RZ, RZ, R6.reuse ;  /* 0x000000ffff0c2224 */ /* 0x100fe400078e0006 */
[--C-:B------:R-:W-:Y:S02]  /*0370*/  @P3 IMAD.MOV.U32 R13, RZ, RZ, R6.reuse ;  /* 0x000000ffff0d3224 */ /* 0x100fe400078e0006 */
[--C-:B------:R-:W-:Y:S02]  /*0380*/  @P4 IMAD.MOV.U32 R14, RZ, RZ, R6.reuse ;  /* 0x000000ffff0e4224 */ /* 0x100fe400078e0006 */
[----:B------:R-:W-:Y:S01]  /*0390*/  @P5 IMAD.MOV.U32 R15, RZ, RZ, R6 ;  /* 0x000000ffff0f5224 */ /* 0x000fe200078e0006 */
[----:B------:R-:W-:Y:S06]  /*03a0*/  BRA.U UP0, `(.L_x_2) ;  /* 0xfffffffd00a07547 */ /* 0x000fec000b83ffff */
[----:B------:R-:W-:Y:S01]  /*03b0*/  SHF.R.U32.HI R5, RZ, 0x17, R0 ;  /* 0x00000017ff057819 */ /* 0x000fe20000011600 */
[----:B------:R-:W-:Y:S03]  /*03c0*/  BSSY.RECONVERGENT B1, `(.L_x_3) ;  /* 0x0000029000017945 */ /* 0x000fe60003800200 */
[C---:B------:R-:W-:Y:S02]  /*03d0*/  LOP3.LUT R6, R5.reuse, 0xe0, RZ, 0xc0, !PT ;  /* 0x000000e005067812 */ /* 0x040fe400078ec0ff */
[----:B------:R-:W-:-:S03]  /*03e0*/  LOP3.LUT P6, RZ, R5, 0x1f, RZ, 0xc0, !PT ;  /* 0x0000001f05ff7812 */ /* 0x000fc600078cc0ff */
[----:B------:R-:W-:-:S05]  /*03f0*/  VIADD R6, R6, 0xffffff80 ;  /* 0xffffff8006067836 */ /* 0x000fca0000000000 */
[----:B------:R-:W-:-:S05]  /*0400*/  SHF.R.U32.HI R6, RZ, 0x5, R6 ;  /* 0x00000005ff067819 */ /* 0x000fca0000011606 */
[----:B------:R-:W-:-:S05]  /*0410*/  IMAD.U32 R9, R6, -0x4, RZ ;  /* 0xfffffffc06097824 */ /* 0x000fca00078e00ff */
[C---:B------:R-:W-:Y:S02]  /*0420*/  ISETP.EQ.AND P3, PT, R9.reuse, -0x18, PT ;  /* 0xffffffe80900780c */ /* 0x040fe40003f62270 */
[C---:B------:R-:W-:Y:S02]  /*0430*/  ISETP.EQ.AND P4, PT, R9.reuse, -0x14, PT ;  /* 0xffffffec0900780c */ /* 0x040fe40003f82270 */
[C---:B------:R-:W-:Y:S02]  /*0440*/  ISETP.EQ.AND P2, PT, R9.reuse, -0x10, PT ;  /* 0xfffffff00900780c */ /* 0x040fe40003f42270 */
[C---:B------:R-:W-:Y:S02]  /*0450*/  ISETP.EQ.AND P1, PT, R9.reuse, -0xc, PT ;  /* 0xfffffff40900780c */ /* 0x040fe40003f22270 */
[C---:B------:R-:W-:Y:S02]  /*0460*/  ISETP.EQ.AND P0, PT, R9.reuse, -0x8, PT ;  /* 0xfffffff80900780c */ /* 0x040fe40003f02270 */
[----:B------:R-:W-:-:S03]  /*0470*/  ISETP.EQ.AND P5, PT, R9, RZ, PT ;  /* 0x000000ff0900720c */ /* 0x000fc60003fa2270 */
[--C-:B------:R-:W-:Y:S01]  /*0480*/  @P3 IMAD.MOV.U32 R6, RZ, RZ, R10.reuse ;  /* 0x000000ffff063224 */ /* 0x100fe200078e000a */
[C---:B------:R-:W-:Y:S01]  /*0490*/  ISETP.EQ.AND P3, PT, R9.reuse, -0x4, PT ;  /* 0xfffffffc0900780c */ /* 0x040fe20003f62270 */
[----:B------:R-:W-:Y:S02]  /*04a0*/  @P4 IMAD.MOV.U32 R7, RZ, RZ, R10 ;  /* 0x000000ffff074224 */ /* 0x000fe400078e000a */
[----:B------:R-:W-:Y:S01]  /*04b0*/  @P4 IMAD.MOV.U32 R6, RZ, RZ, R11 ;  /* 0x000000ffff064224 */ /* 0x000fe200078e000b */
[----:B------:R-:W-:Y:S01]  /*04c0*/  ISETP.EQ.AND P4, PT, R9, 0x4, PT ;  /* 0x000000040900780c */ /* 0x000fe20003f82270 */
[----:B------:R-:W-:Y:S01]  /*04d0*/  @P2 IMAD.MOV.U32 R6, RZ, RZ, R12 ;  /* 0x000000ffff062224 */ /* 0x000fe200078e000c */
[----:B------:R-:W-:Y:S01]  /*04e0*/  @P2 MOV R7, R11 ;  /* 0x0000000b00072202 */ /* 0x000fe20000000f00 */
[----:B------:R-:W-:Y:S02]  /*04f0*/  @P1 IMAD.MOV.U32 R6, RZ, RZ, R13 ;  /* 0x000000ffff061224 */ /* 0x000fe400078e000d */
[----:B------:R-:W-:-:S02]  /*0500*/  @P0 IMAD.MOV.U32 R6, RZ, RZ, R14 ;  /* 0x000000ffff060224 */ /* 0x000fc400078e000e */
[----:B------:R-:W-:Y:S02]  /*0510*/  @P1 IMAD.MOV.U32 R7, RZ, RZ, R12 ;  /* 0x000000ffff071224 */ /* 0x000fe400078e000c */
[----:B------:R-:W-:Y:S02]  /*0520*/  @P3 IMAD.MOV.U32 R6, RZ, RZ, R15 ;  /* 0x000000ffff063224 */ /* 0x000fe400078e000f */
[--C-:B------:R-:W-:Y:S02]  /*0530*/  @P5 IMAD.MOV.U32 R6, RZ, RZ, R4.reuse ;  /* 0x000000ffff065224 */ /* 0x100fe400078e0004 */
[----:B------:R-:W-:Y:S01]  /*0540*/  @P0 IMAD.MOV.U32 R7, RZ, RZ, R13 ;  /* 0x000000ffff070224 */ /* 0x000fe200078e000d */
[----:B------:R-:W-:Y:S01]  /*0550*/  @P3 MOV R7, R14 ;  /* 0x0000000e00073202 */ /* 0x000fe20000000f00 */
[----:B------:R-:W-:Y:S01]  /*0560*/  @P5 IMAD.MOV.U32 R7, RZ, RZ, R15 ;  /* 0x000000ffff075224 */ /* 0x000fe200078e000f */
[----:B------:R-:W-:Y:S01]  /*0570*/  MOV R8, R6 ;  /* 0x0000000600087202 */ /* 0x000fe20000000f00 */
[----:B------:R-:W-:Y:S01]  /*0580*/  @P4 IMAD.MOV.U32 R7, RZ, RZ, R4 ;  /* 0x000000ffff074224 */ /* 0x000fe200078e0004 */
[----:B------:R-:W-:Y:S06]  /*0590*/  @!P6 BRA `(.L_x_4) ;  /* 0x00000000002ce947 */ /* 0x000fec0003800000 */
[----:B------:R-:W-:Y:S01]  /*05a0*/  @P2 IMAD.MOV.U32 R6, RZ, RZ, R10 ;  /* 0x000000ffff062224 */ /* 0x000fe200078e000a */
[----:B------:R-:W-:Y:S01]  /*05b0*/  LOP3.LUT R5, R5, 0x1f, RZ, 0xc0, !PT ;  /* 0x0000001f05057812 */ /* 0x000fe200078ec0ff */
[----:B------:R-:W-:Y:S02]  /*05c0*/  @P1 IMAD.MOV.U32 R6, RZ, RZ, R11 ;  /* 0x000000ffff061224 */ /* 0x000fe400078e000b */
[----:B------:R-:W-:Y:S01]  /*05d0*/  @P0 IMAD.MOV.U32 R6, RZ, RZ, R12 ;  /* 0x000000ffff060224 */ /* 0x000fe200078e000c */
[----:B------:R-:W-:Y:S01]  /*05e0*/  ISETP.EQ.AND P0, PT, R9, 0x8, PT ;  /* 0x000000080900780c */ /* 0x000fe20003f02270 */
[----:B------:R-:W-:Y:S01]  /*05f0*/  @P3 IMAD.MOV.U32 R6, RZ, RZ, R13 ;  /* 0x000000ffff063224 */ /* 0x000fe200078e000d */
[----:B------:R-:W-:Y:S01]  /*0600*/  @P5 MOV R6, R14 ;  /* 0x0000000e00065202 */ /* 0x000fe20000000f00 */
[----:B------:R-:W-:Y:S01]  /*0610*/  @P4 IMAD.MOV.U32 R6, RZ, RZ, R15 ;  /* 0x000000ffff064224 */ /* 0x000fe200078e000f */
[----:B------:R-:W-:-:S09]  /*0620*/  SHF.L.W.U32.HI R8, R7, R5, R8 ;  /* 0x0000000507087219 */ /* 0x000fd20000010e08 */
[----:B------:R-:W-:-:S05]  /*0630*/  @P0 IMAD.MOV.U32 R6, RZ, RZ, R4 ;  /* 0x000000ffff060224 */ /* 0x000fca00078e0004 */
[----:B------:R-:W-:-:S07]  /*0640*/  SHF.L.W.U32.HI R7, R6, R5, R7 ;  /* 0x0000000506077219 */ /* 0x000fce0000010e07 */
.L_x_4:
[----:B------:R-:W-:Y:S05]  /*0650*/  BSYNC.RECONVERGENT B1 ;  /* 0x0000000000017941 */ /* 0x000fea0003800200 */
.L_x_3:
[C-C-:B------:R-:W-:Y:S01]  /*0660*/  SHF.L.W.U32.HI R9, R7.reuse, 0x2, R8.reuse ;  /* 0x0000000207097819 */ /* 0x140fe20000010e08 */
[----:B------:R-:W-:Y:S01]  /*0670*/  IMAD.SHL.U32 R7, R7, 0x4, RZ ;  /* 0x0000000407077824 */ /* 0x000fe200078e00ff */
[----:B------:R-:W-:Y:S01]  /*0680*/  UMOV UR4, 0x54442d19 ;  /* 0x54442d1900047882 */ /* 0x000fe20000000000 */
[----:B------:R-:W-:Y:S01]  /*0690*/  UMOV UR5, 0x3bf921fb ;  /* 0x3bf921fb00057882 */ /* 0x000fe20000000000 */
[----:B------:R-:W-:Y:S02]  /*06a0*/  SHF.R.S32.HI R4, RZ, 0x1f, R9 ;  /* 0x0000001fff047819 */ /* 0x000fe40000011409 */
[----:B------:R-:W-:Y:S02]  /*06b0*/  SHF.R.U32.HI R8, RZ, 0x1e, R8 ;  /* 0x0000001eff087819 */ /* 0x000fe40000011608 */
[C---:B------:R-:W-:Y:S02]  /*06c0*/  LOP3.LUT R6, R4.reuse, R7, RZ, 0x3c, !PT ;  /* 0x0000000704067212 */ /* 0x040fe400078e3cff */
[----:B------:R-:W-:-:S02]  /*06d0*/  LOP3.LUT R7, R4, R9, RZ, 0x3c, !PT ;  /* 0x0000000904077212 */ /* 0x000fc400078e3cff */
[----:B------:R-:W-:Y:S02]  /*06e0*/  ISETP.GE.AND P0, PT, R0, RZ, PT ;  /* 0x000000ff0000720c */ /* 0x000fe40003f06270 */
[----:B------:R-:W0:Y:S01]  /*06f0*/  I2F.F64.S64 R4, R6 ;  /* 0x0000000600047312 */ /* 0x000e220000301c00 */
[C---:B------:R-:W-:Y:S02]  /*0700*/  LOP3.LUT R0, R9.reuse, R0, RZ, 0x3c, !PT ;  /* 0x0000000009007212 */ /* 0x040fe400078e3cff */
[----:B------:R-:W-:Y:S02]  /*0710*/  LEA.HI R8, R9, R8, RZ, 0x1 ;  /* 0x0000000809087211 */ /* 0x000fe400078f08ff */
[----:B------:R-:W-:-:S03]  /*0720*/  ISETP.GE.AND P1, PT, R0, RZ, PT ;  /* 0x000000ff0000720c */ /* 0x000fc60003f26270 */
[----:B------:R-:W-:-:S05]  /*0730*/  IMAD.MOV R0, RZ, RZ, -R8 ;  /* 0x000000ffff007224 */ /* 0x000fca00078e0a08 */
[----:B------:R-:W-:Y:S01]  /*0740*/  @!P0 MOV R8, R0 ;  /* 0x0000000000088202 */ /* 0x000fe20000000f00 */
[----:B0-----:R-:W-:-:S10]  /*0750*/  DMUL R4, R4, UR4 ;  /* 0x0000000404047c28 */ /* 0x001fd40008000000 */
[----:B------:R-:W0:Y:S02]  /*0760*/  F2F.F32.F64 R4, R4 ;  /* 0x0000000400047310 */ /* 0x000e240000301000 */
[----:B0-----:R-:W-:-:S07]  /*0770*/  FSEL R6, -R4, R4, !P1 ;  /* 0x0000000404067208 */ /* 0x001fce0004800100 */
.L_x_1:
[----:B------:R-:W-:Y:S05]  /*0780*/  BSYNC.RECONVERGENT B0 ;  /* 0x0000000000007941 */ /* 0x000fea0003800200 */
.L_x_0:
[----:B------:R-:W-:Y:S02]  /*0790*/  IMAD.MOV.U32 R0, RZ, RZ, 0x37cbac00 ;  /* 0x37cbac00ff007424 */ /* 0x000fe400078e00ff */
[----:B------:R-:W-:Y:S01]  /*07a0*/  FMUL R5, R6, R6 ;  /* 0x0000000606057220 */ /* 0x000fe20000400000 */
[C---:B------:R-:W-:Y:S01]  /*07b0*/  LOP3.LUT R4, R8.reuse, 0x1, RZ, 0xc0, !PT ;  /* 0x0000000108047812 */ /* 0x040fe200078ec0ff */
[----:B------:R-:W-:Y:S01]  /*07c0*/  IMAD.MOV.U32 R10, RZ, RZ, 0x3d2aaabb ;  /* 0x3d2aaabbff0a7424 */ /* 0x000fe200078e00ff */
[----:B------:R-:W-:Y:S01]  /*07d0*/  LOP3.LUT P1, RZ, R8, 0x2, RZ, 0xc0, !PT ;  /* 0x0000000208ff7812 */ /* 0x000fe2000782c0ff */
[----:B------:R-:W-:Y:S01]  /*07e0*/  FFMA R0, R5, R0, -0.0013887860113754868507 ;  /* 0xbab607ed05007423 */ /* 0x000fe20000000000 */
[----:B------:R-:W-:Y:S01]  /*07f0*/  ISETP.NE.U32.AND P0, PT, R4, 0x1, PT ;  /* 0x000000010400780c */ /* 0x000fe20003f05070 */
[----:B------:R-:W-:-:S03]  /*0800*/  IMAD.MOV.U32 R9, RZ, RZ, 0x3effffff ;  /* 0x3effffffff097424 */ /* 0x000fc600078e00ff */
[----:B------:R-:W-:Y:S02]  /*0810*/  FSEL R4, R0, -0.00019574658654164522886, !P0 ;  /* 0xb94d415300047808 */ /* 0x000fe40004000000 */
[----:B------:R-:W-:Y:S02]  /*0820*/  FSEL R10, R10, 0.0083327032625675201416, !P0 ;  /* 0x3c0885e40a0a7808 */ /* 0x000fe40004000000 */
[----:B------:R-:W-:Y:S02]  /*0830*/  FSEL R0, R6, 1, P0 ;  /* 0x3f80000006007808 */ /* 0x000fe40000000000 */
[----:B------:R-:W-:Y:S01]  /*0840*/  FSEL R9, -R9, -0.16666662693023681641, !P0 ;  /* 0xbe2aaaa809097808 */ /* 0x000fe20004000100 */
[C---:B------:R-:W-:Y:S02]  /*0850*/  FFMA R4, R5.reuse, R4, R10 ;  /* 0x0000000405047223 */ /* 0x040fe4000000000a */
[C---:B------:R-:W-:Y:S02]  /*0860*/  FFMA R7, R5.reuse, R0, RZ ;  /* 0x0000000005077223 */ /* 0x040fe400000000ff */
[----:B------:R-:W-:-:S04]  /*0870*/  FFMA R4, R5, R4, R9 ;  /* 0x0000000405047223 */ /* 0x000fc80000000009 */
[----:B------:R-:W-:-:S04]  /*0880*/  FFMA R7, R7, R4, R0 ;  /* 0x0000000407077223 */ /* 0x000fc80000000000 */
[----:B------:R-:W-:-:S05]  /*0890*/  @P1 FADD R7, RZ, -R7 ;  /* 0x80000007ff071221 */ /* 0x000fca0000000000 */
[----:B------:R-:W-:Y:S01]  /*08a0*/  STG.E desc[UR6][R2.64], R7 ;  /* 0x0000000702007986 */ /* 0x000fe2000c101906 */
[----:B------:R-:W-:Y:S05]  /*08b0*/  EXIT ;  /* 0x000000000000794d */ /* 0x000fea0003800000 */
.L_x_5:
[----:B------:R-:W-:-:S00]  /*08c0*/  BRA `(.L_x_5) ;  /* 0xfffffffc00fc7947 */ /* 0x000fc0000383ffff */
[----:B------:R-:W-:-:S00]  /*08d0*/  NOP ;  /* 0x0000000000007918 */ /* 0x000fc00000000000 */
        /* <DEDUP_REMOVED lines=10> */
.L_x_6:


//--------------------- .nv.global.init           --------------------------
	.section	.nv.global.init,"aw",@progbits
	.align	4
.nv.global.init:
	.type		__cudart_i2opi_f,@object
	.size		__cudart_i2opi_f,(.L_0 - __cudart_i2opi_f)
__cudart_i2opi_f:
        /*0000*/ 	.byte	0x41, 0x90, 0x43, 0x3c, 0x99, 0x95, 0x62, 0xdb, 0xc0, 0xdd, 0x34, 0xf5, 0xd1, 0x57, 0x27, 0xfc
        /*0010*/ 	.byte	0x29, 0x15, 0x44, 0x4e, 0x6e, 0x83, 0xf9, 0xa2
.L_0:


//--------------------- .nv.shared.reserved.0     --------------------------
	.section	.nv.shared.reserved.0,"aw",@nobits
	.weak		__nv_reservedSMEM_offset_0_alias
	.size		__nv_reservedSMEM_offset_0_alias, 0, 64
	.other		__nv_reservedSMEM_offset_0_alias,@"STO_CUDA_RESERVED_SHARED STV_DEFAULT"
__nv_reservedSMEM_offset_0_alias:
	.zero		0
	.zero		64


//--------------------- .nv.constant0.sinGovaluate --------------------------
	.section	.nv.constant0.sinGovaluate,"a",@progbits
	.sectionflags	@""
	.align	4
.nv.constant0.sinGovaluate:
	.zero		908


//--------------------- SYMBOLS --------------------------

	.type		.nv.reservedSmem.offset0,@object
	.size		.nv.reservedSmem.offset0,0x4
